//
// Generated by NVIDIA NVVM Compiler
//
// Compiler Build ID: CL-36424714
// Cuda compilation tools, release 13.0, V13.0.88
// Based on NVVM 20.0.0
//

.version 9.0
.target sm_100
.address_size 64

	// .globl	_Z22matrix_multiply_kernel6MatrixS_S_iiii

.visible .entry _Z22matrix_multiply_kernel6MatrixS_S_iiii(
	.param .align 8 .b8 _Z22matrix_multiply_kernel6MatrixS_S_iiii_param_0[16],
	.param .align 8 .b8 _Z22matrix_multiply_kernel6MatrixS_S_iiii_param_1[16],
	.param .align 8 .b8 _Z22matrix_multiply_kernel6MatrixS_S_iiii_param_2[16],
	.param .u32 _Z22matrix_multiply_kernel6MatrixS_S_iiii_param_3,
	.param .u32 _Z22matrix_multiply_kernel6MatrixS_S_iiii_param_4,
	.param .u32 _Z22matrix_multiply_kernel6MatrixS_S_iiii_param_5,
	.param .u32 _Z22matrix_multiply_kernel6MatrixS_S_iiii_param_6
)
{
	.reg .pred 	%p<21>;
	.reg .b32 	%r<99>;
	.reg .b32 	%f<67>;
	.reg .b64 	%rd<82>;

	ld.param.u64 	%rd11, [_Z22matrix_multiply_kernel6MatrixS_S_iiii_param_2+8];
	ld.param.u64 	%rd12, [_Z22matrix_multiply_kernel6MatrixS_S_iiii_param_1+8];
	ld.param.u64 	%rd13, [_Z22matrix_multiply_kernel6MatrixS_S_iiii_param_0+8];
	ld.param.u32 	%r55, [_Z22matrix_multiply_kernel6MatrixS_S_iiii_param_3];
	ld.param.u32 	%r53, [_Z22matrix_multiply_kernel6MatrixS_S_iiii_param_4];
	ld.param.u32 	%r54, [_Z22matrix_multiply_kernel6MatrixS_S_iiii_param_6];
	cvta.to.global.u64 	%rd1, %rd13;
	cvta.to.global.u64 	%rd2, %rd12;
	cvta.to.global.u64 	%rd3, %rd11;
	mov.u32 	%r1, %ctaid.x;
	setp.ge.s32 	%p1, %r1, %r55;
	setp.lt.s32 	%p2, %r54, 1;
	or.pred  	%p3, %p1, %p2;
	@%p3 bra 	$L__BB0_26;
	setp.lt.s32 	%p4, %r53, 1;
	mul.lo.s32 	%r2, %r53, %r1;
	mul.lo.s32 	%r3, %r54, %r1;
	@%p4 bra 	$L__BB0_15;
	and.b32  	%r4, %r53, 7;
	and.b32  	%r5, %r53, 3;
	and.b32  	%r6, %r53, 2147483640;
	and.b32  	%r7, %r53, 1;
	neg.s32 	%r8, %r6;
	shl.b32 	%r9, %r54, 3;
	mul.lo.s32 	%r10, %r54, 5;
	mul.lo.s32 	%r11, %r54, 6;
	mul.lo.s32 	%r12, %r54, 7;
	cvt.u64.u32 	%rd4, %r2;
	mov.b32 	%r83, 0;
	shl.b64 	%rd32, %rd4, 2;
	add.s64 	%rd33, %rd32, %rd1;
	add.s64 	%rd5, %rd33, 16;
	mul.wide.u32 	%rd49, %r9, 4;
$L__BB0_3:
	setp.lt.u32 	%p13, %r53, 8;
	mov.b32 	%r93, 0;
	mov.f32 	%f66, 0f00000000;
	@%p13 bra 	$L__BB0_6;
	add.s32 	%r90, %r54, %r83;
	shl.b32 	%r69, %r54, 1;
	add.s32 	%r89, %r69, %r83;
	mad.lo.s32 	%r88, %r54, 3, %r83;
	shl.b32 	%r70, %r54, 2;
	add.s32 	%r87, %r70, %r83;
	add.s32 	%r86, %r10, %r83;
	add.s32 	%r85, %r11, %r83;
	add.s32 	%r84, %r12, %r83;
	mul.wide.u32 	%rd34, %r83, 4;
	add.s64 	%rd81, %rd2, %rd34;
	mov.f32 	%f66, 0f00000000;
	mov.u64 	%rd80, %rd5;
	mov.u32 	%r91, %r8;
$L__BB0_5:
	.pragma "nounroll";
	ld.global.f32 	%f16, [%rd80+-16];
	ld.global.f32 	%f17, [%rd81];
	fma.rn.f32 	%f18, %f16, %f17, %f66;
	ld.global.f32 	%f19, [%rd80+-12];
	mul.wide.u32 	%rd35, %r90, 4;
	add.s64 	%rd36, %rd2, %rd35;
	ld.global.f32 	%f20, [%rd36];
	fma.rn.f32 	%f21, %f19, %f20, %f18;
	ld.global.f32 	%f22, [%rd80+-8];
	mul.wide.u32 	%rd37, %r89, 4;
	add.s64 	%rd38, %rd2, %rd37;
	ld.global.f32 	%f23, [%rd38];
	fma.rn.f32 	%f24, %f22, %f23, %f21;
	ld.global.f32 	%f25, [%rd80+-4];
	mul.wide.u32 	%rd39, %r88, 4;
	add.s64 	%rd40, %rd2, %rd39;
	ld.global.f32 	%f26, [%rd40];
	fma.rn.f32 	%f27, %f25, %f26, %f24;
	ld.global.f32 	%f28, [%rd80];
	mul.wide.u32 	%rd41, %r87, 4;
	add.s64 	%rd42, %rd2, %rd41;
	ld.global.f32 	%f29, [%rd42];
	fma.rn.f32 	%f30, %f28, %f29, %f27;
	ld.global.f32 	%f31, [%rd80+4];
	mul.wide.u32 	%rd43, %r86, 4;
	add.s64 	%rd44, %rd2, %rd43;
	ld.global.f32 	%f32, [%rd44];
	fma.rn.f32 	%f33, %f31, %f32, %f30;
	ld.global.f32 	%f34, [%rd80+8];
	mul.wide.u32 	%rd45, %r85, 4;
	add.s64 	%rd46, %rd2, %rd45;
	ld.global.f32 	%f35, [%rd46];
	fma.rn.f32 	%f36, %f34, %f35, %f33;
	ld.global.f32 	%f37, [%rd80+12];
	mul.wide.u32 	%rd47, %r84, 4;
	add.s64 	%rd48, %rd2, %rd47;
	ld.global.f32 	%f38, [%rd48];
	fma.rn.f32 	%f66, %f37, %f38, %f36;
	add.s32 	%r91, %r91, 8;
	add.s32 	%r90, %r90, %r9;
	add.s32 	%r89, %r89, %r9;
	add.s32 	%r88, %r88, %r9;
	add.s32 	%r87, %r87, %r9;
	add.s32 	%r86, %r86, %r9;
	add.s32 	%r85, %r85, %r9;
	add.s32 	%r84, %r84, %r9;
	add.s64 	%rd81, %rd81, %rd49;
	add.s64 	%rd80, %rd80, 32;
	setp.ne.s32 	%p14, %r91, 0;
	mov.u32 	%r93, %r6;
	@%p14 bra 	$L__BB0_5;
$L__BB0_6:
	setp.eq.s32 	%p15, %r4, 0;
	@%p15 bra 	$L__BB0_14;
	add.s32 	%r71, %r4, -1;
	setp.lt.u32 	%p16, %r71, 3;
	@%p16 bra 	$L__BB0_9;
	add.s32 	%r72, %r93, %r2;
	mul.wide.u32 	%rd50, %r72, 4;
	add.s64 	%rd51, %rd1, %rd50;
	ld.global.f32 	%f40, [%rd51];
	mad.lo.s32 	%r73, %r93, %r54, %r83;
	mul.wide.u32 	%rd52, %r73, 4;
	add.s64 	%rd53, %rd2, %rd52;
	ld.global.f32 	%f41, [%rd53];
	fma.rn.f32 	%f42, %f40, %f41, %f66;
	cvt.u64.u32 	%rd54, %r93;
	add.s64 	%rd55, %rd54, %rd4;
	shl.b64 	%rd56, %rd55, 2;
	add.s64 	%rd57, %rd1, %rd56;
	ld.global.f32 	%f43, [%rd57+4];
	add.s32 	%r74, %r73, %r54;
	mul.wide.u32 	%rd58, %r74, 4;
	add.s64 	%rd59, %rd2, %rd58;
	ld.global.f32 	%f44, [%rd59];
	fma.rn.f32 	%f45, %f43, %f44, %f42;
	ld.global.f32 	%f46, [%rd57+8];
	add.s32 	%r75, %r74, %r54;
	mul.wide.u32 	%rd60, %r75, 4;
	add.s64 	%rd61, %rd2, %rd60;
	ld.global.f32 	%f47, [%rd61];
	fma.rn.f32 	%f48, %f46, %f47, %f45;
	ld.global.f32 	%f49, [%rd57+12];
	add.s32 	%r76, %r75, %r54;
	mul.wide.u32 	%rd62, %r76, 4;
	add.s64 	%rd63, %rd2, %rd62;
	ld.global.f32 	%f50, [%rd63];
	fma.rn.f32 	%f66, %f49, %f50, %f48;
	add.s32 	%r93, %r93, 4;
$L__BB0_9:
	setp.eq.s32 	%p17, %r5, 0;
	@%p17 bra 	$L__BB0_14;
	setp.eq.s32 	%p18, %r5, 1;
	@%p18 bra 	$L__BB0_12;
	add.s32 	%r77, %r93, %r2;
	mul.wide.u32 	%rd64, %r77, 4;
	add.s64 	%rd65, %rd1, %rd64;
	ld.global.f32 	%f52, [%rd65];
	mad.lo.s32 	%r78, %r93, %r54, %r83;
	mul.wide.u32 	%rd66, %r78, 4;
	add.s64 	%rd67, %rd2, %rd66;
	ld.global.f32 	%f53, [%rd67];
	fma.rn.f32 	%f54, %f52, %f53, %f66;
	cvt.u64.u32 	%rd68, %r93;
	add.s64 	%rd69, %rd68, %rd4;
	shl.b64 	%rd70, %rd69, 2;
	add.s64 	%rd71, %rd1, %rd70;
	ld.global.f32 	%f55, [%rd71+4];
	add.s32 	%r79, %r78, %r54;
	mul.wide.u32 	%rd72, %r79, 4;
	add.s64 	%rd73, %rd2, %rd72;
	ld.global.f32 	%f56, [%rd73];
	fma.rn.f32 	%f66, %f55, %f56, %f54;
	add.s32 	%r93, %r93, 2;
$L__BB0_12:
	setp.eq.s32 	%p19, %r7, 0;
	@%p19 bra 	$L__BB0_14;
	add.s32 	%r80, %r93, %r2;
	mul.wide.u32 	%rd74, %r80, 4;
	add.s64 	%rd75, %rd1, %rd74;
	ld.global.f32 	%f57, [%rd75];
	mad.lo.s32 	%r81, %r93, %r54, %r83;
	mul.wide.u32 	%rd76, %r81, 4;
	add.s64 	%rd77, %rd2, %rd76;
	ld.global.f32 	%f58, [%rd77];
	fma.rn.f32 	%f66, %f57, %f58, %f66;
$L__BB0_14:
	add.s32 	%r82, %r83, %r3;
	mul.wide.u32 	%rd78, %r82, 4;
	add.s64 	%rd79, %rd3, %rd78;
	st.global.f32 	[%rd79], %f66;
	add.s32 	%r83, %r83, 1;
	setp.eq.s32 	%p20, %r83, %r54;
	@%p20 bra 	$L__BB0_26;
	bra.uni 	$L__BB0_3;
$L__BB0_15:
	and.b32  	%r43, %r54, 7;
	setp.lt.u32 	%p5, %r54, 8;
	mov.b32 	%r97, 0;
	@%p5 bra 	$L__BB0_18;
	and.b32  	%r97, %r54, 2147483640;
	mov.b32 	%r95, 0;
$L__BB0_17:
	.pragma "nounroll";
	add.s32 	%r58, %r95, %r3;
	mul.wide.u32 	%rd14, %r58, 4;
	add.s64 	%rd15, %rd3, %rd14;
	mov.b32 	%r59, 0;
	st.global.u32 	[%rd15], %r59;
	st.global.u32 	[%rd15+4], %r59;
	st.global.u32 	[%rd15+8], %r59;
	st.global.u32 	[%rd15+12], %r59;
	st.global.u32 	[%rd15+16], %r59;
	st.global.u32 	[%rd15+20], %r59;
	st.global.u32 	[%rd15+24], %r59;
	st.global.u32 	[%rd15+28], %r59;
	add.s32 	%r95, %r95, 8;
	setp.ne.s32 	%p6, %r95, %r97;
	@%p6 bra 	$L__BB0_17;
$L__BB0_18:
	setp.eq.s32 	%p7, %r43, 0;
	@%p7 bra 	$L__BB0_26;
	and.b32  	%r48, %r54, 3;
	setp.lt.u32 	%p8, %r43, 4;
	@%p8 bra 	$L__BB0_21;
	add.s32 	%r60, %r97, %r3;
	mul.wide.u32 	%rd16, %r60, 4;
	add.s64 	%rd17, %rd3, %rd16;
	mov.b32 	%r61, 0;
	st.global.u32 	[%rd17], %r61;
	cvt.u64.u32 	%rd18, %r3;
	cvt.u64.u32 	%rd19, %r97;
	add.s64 	%rd20, %rd19, %rd18;
	shl.b64 	%rd21, %rd20, 2;
	add.s64 	%rd22, %rd3, %rd21;
	st.global.u32 	[%rd22+4], %r61;
	st.global.u32 	[%rd22+8], %r61;
	st.global.u32 	[%rd22+12], %r61;
	add.s32 	%r97, %r97, 4;
$L__BB0_21:
	setp.eq.s32 	%p9, %r48, 0;
	@%p9 bra 	$L__BB0_26;
	setp.eq.s32 	%p10, %r48, 1;
	@%p10 bra 	$L__BB0_24;
	add.s32 	%r62, %r97, %r3;
	mul.wide.u32 	%rd23, %r62, 4;
	add.s64 	%rd24, %rd3, %rd23;
	mov.b32 	%r63, 0;
	st.global.u32 	[%rd24], %r63;
	cvt.u64.u32 	%rd25, %r3;
	cvt.u64.u32 	%rd26, %r97;
	add.s64 	%rd27, %rd26, %rd25;
	shl.b64 	%rd28, %rd27, 2;
	add.s64 	%rd29, %rd3, %rd28;
	st.global.u32 	[%rd29+4], %r63;
	add.s32 	%r97, %r97, 2;
$L__BB0_24:
	and.b32  	%r64, %r54, 1;
	setp.eq.b32 	%p11, %r64, 1;
	not.pred 	%p12, %p11;
	@%p12 bra 	$L__BB0_26;
	add.s32 	%r65, %r97, %r3;
	mul.wide.u32 	%rd30, %r65, 4;
	add.s64 	%rd31, %rd3, %rd30;
	mov.b32 	%r66, 0;
	st.global.u32 	[%rd31], %r66;
$L__BB0_26:
	ret;

}


// ===== COMPILED SASS (sm_100) =====

	.target	sm_100

	.elftype	@"ET_EXEC"


//--------------------- .note.nv.tkinfo           --------------------------
	.section	.note.nv.tkinfo,"",@"SHT_NOTE"
	.sectionflags	@"SHF_NOTE_NV_TKINFO"
	.tkinfo
        /*0018*/ 	.word	0x00000002
        /*0030*/ 	.string	""
        /*0030*/ 	.string	"ptxas"
        /*0030*/ 	.string	"Cuda compilation tools, release 13.0, V13.0.88"
        /*0030*/ 	.string	"Build cuda_13.0.r13.0/compiler.36424714_0"
        /*0030*/ 	.string	"-arch sm_100 -m 64 "



//--------------------- .note.nv.cuinfo           --------------------------
	.section	.note.nv.cuinfo,"",@"SHT_NOTE"
	.sectionflags	@"SHF_NOTE_NV_CUINFO"
        /*0018*/ 	.short	0x0002
        /*001a*/ 	.short	0x0064
        /*001c*/ 	.short	0x0082
	.zero		2


//--------------------- .nv.info                  --------------------------
	.section	.nv.info,"",@"SHT_CUDA_INFO"
	.align	4


	//----- nvinfo : EIATTR_REGCOUNT
	.align		4
        /*0000*/ 	.byte	0x04, 0x2f
        /*0002*/ 	.short	(.L_1 - .L_0)
	.align		4
.L_0:
        /*0004*/ 	.word	index@(_Z22matrix_multiply_kernel6MatrixS_S_iiii)
        /*0008*/ 	.word	0x00000020


	//----- nvinfo : EIATTR_FRAME_SIZE
	.align		4
.L_1:
        /*000c*/ 	.byte	0x04, 0x11
        /*000e*/ 	.short	(.L_3 - .L_2)
	.align		4
.L_2:
        /*0010*/ 	.word	index@(_Z22matrix_multiply_kernel6MatrixS_S_iiii)
        /*0014*/ 	.word	0x00000000


	//----- nvinfo : EIATTR_MIN_STACK_SIZE
	.align		4
.L_3:
        /*0018*/ 	.byte	0x04, 0x12
        /*001a*/ 	.short	(.L_5 - .L_4)
	.align		4
.L_4:
        /*001c*/ 	.word	index@(_Z22matrix_multiply_kernel6MatrixS_S_iiii)
        /*0020*/ 	.word	0x00000000
.L_5:


//--------------------- .nv.compat                --------------------------
	.section	.nv.compat,"",@"SHT_CUDA_COMPAT_INFO"
	.align	4
        /*0000*/ 	.byte	0x02, 0x09, 0x00, 0x00, 0x02, 0x02, 0x01, 0x00, 0x02, 0x05, 0x05, 0x00, 0x03, 0x07, 0x01, 0x01
        /*0010*/ 	.byte	0x02, 0x03, 0x00, 0x00, 0x02, 0x06, 0x01, 0x00, 0x04, 0x0b, 0x08, 0x00, 0x09, 0x00, 0x00, 0x00
        /*0020*/ 	.byte	0x00, 0x00, 0x00, 0x00


//--------------------- .nv.info._Z22matrix_multiply_kernel6MatrixS_S_iiii --------------------------
	.section	.nv.info._Z22matrix_multiply_kernel6MatrixS_S_iiii,"",@"SHT_CUDA_INFO"
	.sectionflags	@""
	.align	4


	//----- nvinfo : EIATTR_CUDA_API_VERSION
	.align		4
        /*0000*/ 	.byte	0x04, 0x37
        /*0002*/ 	.short	(.L_7 - .L_6)
.L_6:
        /*0004*/ 	.word	0x00000082


	//----- nvinfo : EIATTR_KPARAM_INFO
	.align		4
.L_7:
        /*0008*/ 	.byte	0x04, 0x17
        /*000a*/ 	.short	(.L_9 - .L_8)
.L_8:
        /*000c*/ 	.word	0x00000000
        /*0010*/ 	.short	0x0006
        /*0012*/ 	.short	0x003c
        /*0014*/ 	.byte	0x00, 0xf0, 0x11, 0x00


	//----- nvinfo : EIATTR_KPARAM_INFO
	.align		4
.L_9:
        /*0018*/ 	.byte	0x04, 0x17
        /*001a*/ 	.short	(.L_11 - .L_10)
.L_10:
        /*001c*/ 	.word	0x00000000
        /*0020*/ 	.short	0x0005
        /*0022*/ 	.short	0x0038
        /*0024*/ 	.byte	0x00, 0xf0, 0x11, 0x00


	//----- nvinfo : EIATTR_KPARAM_INFO
	.align		4
.L_11:
        /*0028*/ 	.byte	0x04, 0x17
        /*002a*/ 	.short	(.L_13 - .L_12)
.L_12:
        /*002c*/ 	.word	0x00000000
        /*0030*/ 	.short	0x0004
        /*0032*/ 	.short	0x0034
        /*0034*/ 	.byte	0x00, 0xf0, 0x11, 0x00


	//----- nvinfo : EIATTR_KPARAM_INFO
	.align		4
.L_13:
        /*0038*/ 	.byte	0x04, 0x17
        /*003a*/ 	.short	(.L_15 - .L_14)
.L_14:
        /*003c*/ 	.word	0x00000000
        /*0040*/ 	.short	0x0003
        /*0042*/ 	.short	0x0030
        /*0044*/ 	.byte	0x00, 0xf0, 0x11, 0x00


	//----- nvinfo : EIATTR_KPARAM_INFO
	.align		4
.L_15:
        /*0048*/ 	.byte	0x04, 0x17
        /*004a*/ 	.short	(.L_17 - .L_16)
.L_16:
        /*004c*/ 	.word	0x00000000
        /*0050*/ 	.short	0x0002
        /*0052*/ 	.short	0x0020
        /*0054*/ 	.byte	0x00, 0xf0, 0x41, 0x00


	//----- nvinfo : EIATTR_KPARAM_INFO
	.align		4
.L_17:
        /*0058*/ 	.byte	0x04, 0x17
        /*005a*/ 	.short	(.L_19 - .L_18)
.L_18:
        /*005c*/ 	.word	0x00000000
        /*0060*/ 	.short	0x0001
        /*0062*/ 	.short	0x0010
        /*0064*/ 	.byte	0x00, 0xf0, 0x41, 0x00


	//----- nvinfo : EIATTR_KPARAM_INFO
	.align		4
.L_19:
        /*0068*/ 	.byte	0x04, 0x17
        /*006a*/ 	.short	(.L_21 - .L_20)
.L_20:
        /*006c*/ 	.word	0x00000000
        /*0070*/ 	.short	0x0000
        /*0072*/ 	.short	0x0000
        /*0074*/ 	.byte	0x00, 0xf0, 0x41, 0x00


	//----- nvinfo : EIATTR_SPARSE_MMA_MASK
	.align		4
.L_21:
        /*0078*/ 	.byte	0x03, 0x50
        /*007a*/ 	.short	0x0000


	//----- nvinfo : EIATTR_MAXREG_COUNT
	.align		4
        /*007c*/ 	.byte	0x03, 0x1b
        /*007e*/ 	.short	0x00ff


	//----- nvinfo : EIATTR_MERCURY_ISA_VERSION
	.align		4
        /*0080*/ 	.byte	0x03, 0x5f
        /*0082*/ 	.short	0x0101


	//----- nvinfo : EIATTR_VRC_CTA_INIT_COUNT
	.align		4
        /*0084*/ 	.byte	0x02, 0x4a
	.zero		1
	.zero		1


	//----- nvinfo : EIATTR_EXIT_INSTR_OFFSETS
	.align		4
        /*0088*/ 	.byte	0x04, 0x1c
        /*008a*/ 	.short	(.L_23 - .L_22)


	//   ....[0]....
.L_22:
        /*008c*/ 	.word	0x00000060


	//   ....[1]....
        /*0090*/ 	.word	0x00000aa0


	//   ....[2]....
        /*0094*/ 	.word	0x00000c10


	//   ....[3]....
        /*0098*/ 	.word	0x00000d30


	//   ....[4]....
        /*009c*/ 	.word	0x00000e30


	//   ....[5]....
        /*00a0*/ 	.word	0x00000e80


	//----- nvinfo : EIATTR_CBANK_PARAM_SIZE
	.align		4
.L_23:
        /*00a4*/ 	.byte	0x03, 0x19
        /*00a6*/ 	.short	0x0040


	//----- nvinfo : EIATTR_PARAM_CBANK
	.align		4
        /*00a8*/ 	.byte	0x04, 0x0a
        /*00aa*/ 	.short	(.L_25 - .L_24)
	.align		4
.L_24:
        /*00ac*/ 	.word	index@(.nv.constant0._Z22matrix_multiply_kernel6MatrixS_S_iiii)
        /*00b0*/ 	.short	0x0380
        /*00b2*/ 	.short	0x0040


	//----- nvinfo : EIATTR_SW_WAR
	.align		4
.L_25:
        /*00b4*/ 	.byte	0x04, 0x36
        /*00b6*/ 	.short	(.L_27 - .L_26)
.L_26:
        /*00b8*/ 	.word	0x00000008
.L_27:


//--------------------- .nv.callgraph             --------------------------
	.section	.nv.callgraph,"",@"SHT_CUDA_CALLGRAPH"
	.align	4
	.sectionentsize	8
	.align		4
        /*0000*/ 	.word	0x00000000
	.align		4
        /*0004*/ 	.word	0xffffffff
	.align		4
        /*0008*/ 	.word	0x00000000
	.align		4
        /*000c*/ 	.word	0xfffffffe
	.align		4
        /*0010*/ 	.word	0x00000000
	.align		4
        /*0014*/ 	.word	0xfffffffd
	.align		4
        /*0018*/ 	.word	0x00000000
	.align		4
        /*001c*/ 	.word	0xfffffffc


//--------------------- .text._Z22matrix_multiply_kernel6MatrixS_S_iiii --------------------------
	.section	.text._Z22matrix_multiply_kernel6MatrixS_S_iiii,"ax",@progbits
	.align	128
        .global         _Z22matrix_multiply_kernel6MatrixS_S_iiii
        .type           _Z22matrix_multiply_kernel6MatrixS_S_iiii,@function
        .size           _Z22matrix_multiply_kernel6MatrixS_S_iiii,(.L_x_12 - _Z22matrix_multiply_kernel6MatrixS_S_iiii)
        .other          _Z22matrix_multiply_kernel6MatrixS_S_iiii,@"STO_CUDA_ENTRY STV_DEFAULT"
_Z22matrix_multiply_kernel6MatrixS_S_iiii:
.text._Z22matrix_multiply_kernel6MatrixS_S_iiii:
[----:B------:R-:W-:Y:S08]  /*0000*/  LDC R1, c[0x0][0x37c] ;  /* 0x0000df00ff017b82 */ /* 0x000ff00000000800 */
[----:B------:R-:W0:Y:S08]  /*0010*/  LDC R9, c[0x0][0x3bc] ;  /* 0x0000ef00ff097b82 */ /* 0x000e300000000800 */
[----:B------:R-:W1:Y:S08]  /*0020*/  S2UR UR4, SR_CTAID.X ;  /* 0x00000000000479c3 */ /* 0x000e700000002500 */
[----:B------:R-:W1:Y:S01]  /*0030*/  LDC R0, c[0x0][0x3b0] ;  /* 0x0000ec00ff007b82 */ /* 0x000e620000000800 */
[----:B0-----:R-:W-:-:S04]  /*0040*/  ISETP.GE.AND P0, PT, R9, 0x1, PT ;  /* 0x000000010900780c */ /* 0x001fc80003f06270 */
[----:B-1----:R-:W-:-:S13]  /*0050*/  ISETP.LE.OR P0, PT, R0, UR4, !P0 ;  /* 0x0000000400007c0c */ /* 0x002fda000c703670 */
[----:B------:R-:W-:Y:S05]  /*0060*/  @P0 EXIT ;  /* 0x000000000000094d */ /* 0x000fea0003800000 */
[----:B------:R-:W0:Y:S01]  /*0070*/  LDCU UR5, c[0x0][0x3b4] ;  /* 0x00007680ff0577ac */ /* 0x000e220008000800 */
[----:B------:R-:W-:Y:S01]  /*0080*/  IMAD R0, R9, UR4, RZ ;  /* 0x0000000409007c24 */ /* 0x000fe2000f8e02ff */
[----:B------:R-:W1:Y:S01]  /*0090*/  LDCU.64 UR12, c[0x0][0x358] ;  /* 0x00006b00ff0c77ac */ /* 0x000e620008000a00 */
[----:B0-----:R-:W-:-:S09]  /*00a0*/  UISETP.GE.AND UP0, UPT, UR5, 0x1, UPT ;  /* 0x000000010500788c */ /* 0x001fd2000bf06270 */
[----:B-1----:R-:W-:Y:S05]  /*00b0*/  BRA.U !UP0, `(.L_x_0) ;  /* 0x0000000908807547 */ /* 0x002fea000b800000 */
[----:B------:R-:W0:Y:S01]  /*00c0*/  LDCU.64 UR8, c[0x0][0x388] ;  /* 0x00007100ff0877ac */ /* 0x000e220008000a00 */
[----:B------:R-:W-:Y:S01]  /*00d0*/  HFMA2 R3, -RZ, RZ, 0, 0 ;  /* 0x00000000ff037431 */ /* 0x000fe200000001ff */
[----:B------:R-:W-:Y:S01]  /*00e0*/  SHF.L.U32 R2, R9, 0x3, RZ ;  /* 0x0000000309027819 */ /* 0x000fe200000006ff */
[----:B------:R-:W-:Y:S02]  /*00f0*/  UIMAD UR4, UR4, UR5, URZ ;  /* 0x00000005040472a4 */ /* 0x000fe4000f8e02ff */
[----:B------:R-:W-:Y:S02]  /*0100*/  ULOP3.LUT UR11, UR5, 0x7ffffff8, URZ, 0xc0, !UPT ;  /* 0x7ffffff8050b7892 */ /* 0x000fe4000f8ec0ff */
[----:B------:R-:W-:Y:S02]  /*0110*/  ULOP3.LUT UR10, UR5, 0x7, URZ, 0xc0, !UPT ;  /* 0x00000007050a7892 */ /* 0x000fe4000f8ec0ff */
[----:B------:R-:W-:Y:S02]  /*0120*/  ULOP3.LUT UR5, UR5, 0x3, URZ, 0xc0, !UPT ;  /* 0x0000000305057892 */ /* 0x000fe4000f8ec0ff */
[----:B0-----:R-:W-:-:S04]  /*0130*/  ULEA UR7, UP0, UR4, UR8, 0x2 ;  /* 0x0000000804077291 */ /* 0x001fc8000f8010ff */
[----:B------:R-:W-:Y:S02]  /*0140*/  ULEA.HI.X UR8, UR4, UR9, URZ, 0x2, UP0 ;  /* 0x0000000904087291 */ /* 0x000fe400080f14ff */
[----:B------:R-:W-:Y:S02]  /*0150*/  UIADD3 UR7, UP0, UPT, UR7, 0x10, URZ ;  /* 0x0000001007077890 */ /* 0x000fe4000ff1e0ff */
[----:B------:R-:W-:Y:S02]  /*0160*/  UIADD3 UR9, UPT, UPT, -UR11, URZ, URZ ;  /* 0x000000ff0b097290 */ /* 0x000fe4000fffe1ff */
[----:B------:R-:W-:-:S12]  /*0170*/  UIADD3.X UR8, UPT, UPT, URZ, UR8, URZ, UP0, !UPT ;  /* 0x00000008ff087290 */ /* 0x000fd800087fe4ff */
.L_x_6:
[----:B0-----:R-:W0:Y:S01]  /*0180*/  LDCU UR14, c[0x0][0x3b4] ;  /* 0x00007680ff0e77ac */ /* 0x001e220008000800 */
[----:B------:R-:W-:Y:S01]  /*0190*/  IMAD.MOV.U32 R4, RZ, RZ, RZ ;  /* 0x000000ffff047224 */ /* 0x000fe200078e00ff */
[----:B------:R-:W-:Y:S01]  /*01a0*/  MOV R14, RZ ;  /* 0x000000ff000e7202 */ /* 0x000fe20000000f00 */
[----:B0-----:R-:W-:-:S09]  /*01b0*/  UISETP.GE.U32.AND UP0, UPT, UR14, 0x8, UPT ;  /* 0x000000080e00788c */ /* 0x001fd2000bf06070 */
[----:B------:R-:W-:Y:S05]  /*01c0*/  BRA.U !UP0, `(.L_x_1) ;  /* 0x0000000108f47547 */ /* 0x000fea000b800000 */
[----:B------:R-:W0:Y:S01]  /*01d0*/  LDC R4, c[0x0][0x3bc] ;  /* 0x0000ef00ff047b82 */ /* 0x000e220000000800 */
[----:B------:R-:W-:Y:S01]  /*01e0*/  MOV R14, RZ ;  /* 0x000000ff000e7202 */ /* 0x000fe20000000f00 */
[----:B------:R-:W-:Y:S01]  /*01f0*/  IMAD.U32 R6, RZ, RZ, UR7 ;  /* 0x00000007ff067e24 */ /* 0x000fe2000f8e00ff */
[----:B------:R-:W-:Y:S01]  /*0200*/  MOV R27, UR8 ;  /* 0x00000008001b7c02 */ /* 0x000fe20008000f00 */
[----:B------:R-:W-:-:S04]  /*0210*/  UMOV UR6, UR9 ;  /* 0x0000000900067c82 */ /* 0x000fc80008000000 */
[----:B------:R-:W1:Y:S01]  /*0220*/  LDC.64 R16, c[0x0][0x398] ;  /* 0x0000e600ff107b82 */ /* 0x000e620000000a00 */
[----:B0-----:R-:W-:Y:S01]  /*0230*/  IADD3 R5, PT, PT, R3, R4, RZ ;  /* 0x0000000403057210 */ /* 0x001fe20007ffe0ff */
[C-C-:B------:R-:W-:Y:S01]  /*0240*/  IMAD R7, R4.reuse, 0x2, R3.reuse ;  /* 0x0000000204077824 */ /* 0x140fe200078e0203 */
[C---:B------:R-:W-:Y:S01]  /*0250*/  LEA R11, R4.reuse, R3, 0x2 ;  /* 0x00000003040b7211 */ /* 0x040fe200078e10ff */
[C-C-:B------:R-:W-:Y:S02]  /*0260*/  IMAD R9, R4.reuse, 0x3, R3.reuse ;  /* 0x0000000304097824 */ /* 0x140fe400078e0203 */
[C-C-:B------:R-:W-:Y:S02]  /*0270*/  IMAD R13, R4.reuse, 0x5, R3.reuse ;  /* 0x00000005040d7824 */ /* 0x140fe400078e0203 */
[C-C-:B------:R-:W-:Y:S02]  /*0280*/  IMAD R15, R4.reuse, 0x6, R3.reuse ;  /* 0x00000006040f7824 */ /* 0x140fe400078e0203 */
[----:B------:R-:W-:-:S02]  /*0290*/  IMAD R4, R4, 0x7, R3 ;  /* 0x0000000704047824 */ /* 0x000fc400078e0203 */
[----:B-1----:R-:W-:-:S07]  /*02a0*/  IMAD.WIDE.U32 R20, R3, 0x4, R16 ;  /* 0x0000000403147825 */ /* 0x002fce00078e0010 */
.L_x_2:
[----:B------:R-:W-:Y:S01]  /*02b0*/  MOV R18, R6 ;  /* 0x0000000600127202 */ /* 0x000fe20000000f00 */
[----:B------:R-:W-:Y:S01]  /*02c0*/  IMAD.MOV.U32 R19, RZ, RZ, R27 ;  /* 0x000000ffff137224 */ /* 0x000fe200078e001b */
[----:B------:R-:W2:Y:S01]  /*02d0*/  LDG.E R29, desc[UR12][R20.64] ;  /* 0x0000000c141d7981 */ /* 0x000ea2000c1e1900 */
[----:B------:R-:W-:-:S03]  /*02e0*/  IMAD.WIDE.U32 R24, R5, 0x4, R16 ;  /* 0x0000000405187825 */ /* 0x000fc600078e0010 */
[----:B------:R-:W2:Y:S01]  /*02f0*/  LDG.E R12, desc[UR12][R18.64+-0x10] ;  /* 0xfffff00c120c7981 */ /* 0x000ea2000c1e1900 */
[----:B------:R-:W-:-:S03]  /*0300*/  IMAD.WIDE.U32 R22, R7, 0x4, R16 ;  /* 0x0000000407167825 */ /* 0x000fc600078e0010 */
[----:B------:R-:W3:Y:S04]  /*0310*/  LDG.E R24, desc[UR12][R24.64] ;  /* 0x0000000c18187981 */ /* 0x000ee8000c1e1900 */
[----:B------:R-:W3:Y:S01]  /*0320*/  LDG.E R10, desc[UR12][R18.64+-0xc] ;  /* 0xfffff40c120a7981 */ /* 0x000ee2000c1e1900 */
[----:B------:R-:W-:-:S03]  /*0330*/  IMAD.WIDE.U32 R26, R9, 0x4, R16 ;  /* 0x00000004091a7825 */ /* 0x000fc600078e0010 */
[----:B------:R0:W4:Y:S04]  /*0340*/  LDG.E R6, desc[UR12][R22.64] ;  /* 0x0000000c16067981 */ /* 0x000128000c1e1900 */
[----:B------:R-:W4:Y:S04]  /*0350*/  LDG.E R8, desc[UR12][R18.64+-0x8] ;  /* 0xfffff80c12087981 */ /* 0x000f28000c1e1900 */
[----:B------:R-:W5:Y:S04]  /*0360*/  LDG.E R26, desc[UR12][R26.64] ;  /* 0x0000000c1a1a7981 */ /* 0x000f68000c1e1900 */
[----:B------:R-:W5:Y:S01]  /*0370*/  LDG.E R25, desc[UR12][R18.64+-0x4] ;  /* 0xfffffc0c12197981 */ /* 0x000f62000c1e1900 */
[----:B0-----:R-:W-:-:S03]  /*0380*/  IMAD.WIDE.U32 R22, R13, 0x4, R16 ;  /* 0x000000040d167825 */ /* 0x001fc600078e0010 */
[----:B------:R-:W5:Y:S01]  /*0390*/  LDG.E R27, desc[UR12][R18.64+0x4] ;  /* 0x0000040c121b7981 */ /* 0x000f62000c1e1900 */
[----:B--2---:R-:W-:Y:S01]  /*03a0*/  FFMA R12, R12, R29, R14 ;  /* 0x0000001d0c0c7223 */ /* 0x004fe2000000000e */
[----:B------:R-:W-:-:S06]  /*03b0*/  IMAD.WIDE.U32 R28, R11, 0x4, R16 ;  /* 0x000000040b1c7825 */ /* 0x000fcc00078e0010 */
[----:B------:R-:W2:Y:S01]  /*03c0*/  LDG.E R28, desc[UR12][R28.64] ;  /* 0x0000000c1c1c7981 */ /* 0x000ea2000c1e1900 */
[----:B---3--:R-:W-:-:S03]  /*03d0*/  FFMA R10, R10, R24, R12 ;  /* 0x000000180a0a7223 */ /* 0x008fc6000000000c */
[----:B------:R-:W3:Y:S01]  /*03e0*/  LDG.E R12, desc[UR12][R18.64+0x8] ;  /* 0x0000080c120c7981 */ /* 0x000ee2000c1e1900 */
[----:B----4-:R-:W-:-:S03]  /*03f0*/  FFMA R10, R8, R6, R10 ;  /* 0x00000006080a7223 */ /* 0x010fc6000000000a */
[----:B------:R-:W4:Y:S04]  /*0400*/  LDG.E R29, desc[UR12][R18.64+0xc] ;  /* 0x00000c0c121d7981 */ /* 0x000f28000c1e1900 */
[----:B------:R-:W2:Y:S04]  /*0410*/  LDG.E R6, desc[UR12][R18.64] ;  /* 0x0000000c12067981 */ /* 0x000ea8000c1e1900 */
[----:B------:R0:W3:Y:S01]  /*0420*/  LDG.E R8, desc[UR12][R22.64] ;  /* 0x0000000c16087981 */ /* 0x0000e2000c1e1900 */
[----:B-----5:R-:W-:Y:S01]  /*0430*/  FFMA R26, R25, R26, R10 ;  /* 0x0000001a191a7223 */ /* 0x020fe2000000000a */
[----:B------:R-:W-:-:S06]  /*0440*/  IMAD.WIDE.U32 R24, R4, 0x4, R16 ;  /* 0x0000000404187825 */ /* 0x000fcc00078e0010 */
[----:B------:R-:W4:Y:S01]  /*0450*/  LDG.E R24, desc[UR12][R24.64] ;  /* 0x0000000c18187981 */ /* 0x000f22000c1e1900 */
[----:B0-----:R-:W-:-:S05]  /*0460*/  IMAD.WIDE.U32 R22, R15, 0x4, R16 ;  /* 0x000000040f167825 */ /* 0x001fca00078e0010 */
[----:B------:R-:W5:Y:S01]  /*0470*/  LDG.E R10, desc[UR12][R22.64] ;  /* 0x0000000c160a7981 */ /* 0x000f62000c1e1900 */
[----:B------:R-:W-:-:S04]  /*0480*/  UIADD3 UR6, UPT, UPT, UR6, 0x8, URZ ;  /* 0x0000000806067890 */ /* 0x000fc8000fffe0ff */
[----:B------:R-:W-:Y:S01]  /*0490*/  UISETP.NE.AND UP0, UPT, UR6, URZ, UPT ;  /* 0x000000ff0600728c */ /* 0x000fe2000bf05270 */
[C---:B------:R-:W-:Y:S01]  /*04a0*/  IADD3 R5, PT, PT, R2.reuse, R5, RZ ;  /* 0x0000000502057210 */ /* 0x040fe20007ffe0ff */
[C---:B------:R-:W-:Y:S01]  /*04b0*/  IMAD.IADD R9, R2.reuse, 0x1, R9 ;  /* 0x0000000102097824 */ /* 0x040fe200078e0209 */
[C---:B------:R-:W-:Y:S01]  /*04c0*/  IADD3 R7, PT, PT, R2.reuse, R7, RZ ;  /* 0x0000000702077210 */ /* 0x040fe20007ffe0ff */
[C---:B------:R-:W-:Y:S01]  /*04d0*/  IMAD.IADD R4, R2.reuse, 0x1, R4 ;  /* 0x0000000102047824 */ /* 0x040fe200078e0204 */
[C---:B------:R-:W-:Y:S01]  /*04e0*/  IADD3 R11, PT, PT, R2.reuse, R11, RZ ;  /* 0x0000000b020b7210 */ /* 0x040fe20007ffe0ff */
[C---:B------:R-:W-:Y:S01]  /*04f0*/  IMAD.WIDE.U32 R20, R2.reuse, 0x4, R20 ;  /* 0x0000000402147825 */ /* 0x040fe200078e0014 */
[C---:B------:R-:W-:Y:S02]  /*0500*/  IADD3 R13, PT, PT, R2.reuse, R13, RZ ;  /* 0x0000000d020d7210 */ /* 0x040fe40007ffe0ff */
[----:B------:R-:W-:Y:S01]  /*0510*/  IADD3 R15, PT, PT, R2, R15, RZ ;  /* 0x0000000f020f7210 */ /* 0x000fe20007ffe0ff */
[----:B--2---:R-:W-:-:S04]  /*0520*/  FFMA R6, R6, R28, R26 ;  /* 0x0000001c06067223 */ /* 0x004fc8000000001a */
[----:B---3--:R-:W-:Y:S01]  /*0530*/  FFMA R27, R27, R8, R6 ;  /* 0x000000081b1b7223 */ /* 0x008fe20000000006 */
[----:B------:R-:W-:-:S03]  /*0540*/  IADD3 R6, P0, PT, R18, 0x20, RZ ;  /* 0x0000002012067810 */ /* 0x000fc60007f1e0ff */
[----:B-----5:R-:W-:Y:S01]  /*0550*/  FFMA R10, R12, R10, R27 ;  /* 0x0000000a0c0a7223 */ /* 0x020fe2000000001b */
[----:B------:R-:W-:-:S03]  /*0560*/  IADD3.X R27, PT, PT, RZ, R19, RZ, P0, !PT ;  /* 0x00000013ff1b7210 */ /* 0x000fc600007fe4ff */
[----:B----4-:R-:W-:Y:S01]  /*0570*/  FFMA R14, R29, R24, R10 ;  /* 0x000000181d0e7223 */ /* 0x010fe2000000000a */
[----:B------:R-:W-:Y:S06]  /*0580*/  BRA.U UP0, `(.L_x_2) ;  /* 0xfffffffd00487547 */ /* 0x000fec000b83ffff */
[----:B------:R-:W-:-:S07]  /*0590*/  MOV R4, UR11 ;  /* 0x0000000b00047c02 */ /* 0x000fce0008000f00 */
.L_x_1:
[----:B------:R-:W-:-:S09]  /*05a0*/  UISETP.NE.AND UP0, UPT, UR10, URZ, UPT ;  /* 0x000000ff0a00728c */ /* 0x000fd2000bf05270 */
[----:B------:R-:W-:Y:S05]  /*05b0*/  BRA.U !UP0, `(.L_x_3) ;  /* 0x00000005081c7547 */ /* 0x000fea000b800000 */
[----:B------:R-:W-:Y:S02]  /*05c0*/  UIADD3 UR6, UPT, UPT, UR10, -0x1, URZ ;  /* 0xffffffff0a067890 */ /* 0x000fe4000fffe0ff */
[----:B------:R-:W-:Y:S02]  /*05d0*/  UISETP.NE.AND UP1, UPT, UR5, URZ, UPT ;  /* 0x000000ff0500728c */ /* 0x000fe4000bf25270 */
[----:B------:R-:W-:-:S09]  /*05e0*/  UISETP.GE.U32.AND UP0, UPT, UR6, 0x3, UPT ;  /* 0x000000030600788c */ /* 0x000fd2000bf06070 */
[----:B------:R-:W-:Y:S05]  /*05f0*/  BRA.U !UP0, `(.L_x_4) ;  /* 0x00000001087c7547 */ /* 0x000fea000b800000 */
[----:B------:R-:W0:Y:S01]  /*0600*/  LDCU UR6, c[0x0][0x3bc] ;  /* 0x00007780ff0677ac */ /* 0x000e220008000800 */
[----:B------:R-:W1:Y:S01]  /*0610*/  LDC.64 R6, c[0x0][0x398] ;  /* 0x0000e600ff067b82 */ /* 0x000e620000000a00 */
[C---:B------:R-:W-:Y:S02]  /*0620*/  IADD3 R18, P0, PT, R4.reuse, UR4, RZ ;  /* 0x0000000404127c10 */ /* 0x040fe4000ff1e0ff */
[----:B------:R-:W-:-:S03]  /*0630*/  IADD3 R5, PT, PT, R4, UR4, RZ ;  /* 0x0000000404057c10 */ /* 0x000fc6000fffe0ff */
[----:B------:R-:W-:Y:S02]  /*0640*/  IMAD.X R19, RZ, RZ, RZ, P0 ;  /* 0x000000ffff137224 */ /* 0x000fe400000e06ff */
[----:B------:R-:W2:Y:S08]  /*0650*/  LDC.64 R16, c[0x0][0x388] ;  /* 0x0000e200ff107b82 */ /* 0x000eb00000000a00 */
[----:B------:R-:W3:Y:S01]  /*0660*/  LDC.64 R8, c[0x0][0x388] ;  /* 0x0000e200ff087b82 */ /* 0x000ee20000000a00 */
[----:B0-----:R-:W-:-:S05]  /*0670*/  IMAD R13, R4, UR6, R3 ;  /* 0x00000006040d7c24 */ /* 0x001fca000f8e0203 */
[C---:B------:R-:W-:Y:S01]  /*0680*/  IADD3 R15, PT, PT, R13.reuse, UR6, RZ ;  /* 0x000000060d0f7c10 */ /* 0x040fe2000fffe0ff */
[----:B-1----:R-:W-:-:S04]  /*0690*/  IMAD.WIDE.U32 R12, R13, 0x4, R6 ;  /* 0x000000040d0c7825 */ /* 0x002fc800078e0006 */
[C---:B------:R-:W-:Y:S01]  /*06a0*/  IMAD.WIDE.U32 R10, R15.reuse, 0x4, R6 ;  /* 0x000000040f0a7825 */ /* 0x040fe200078e0006 */
[----:B------:R-:W-:Y:S01]  /*06b0*/  IADD3 R15, PT, PT, R15, UR6, RZ ;  /* 0x000000060f0f7c10 */ /* 0x000fe2000fffe0ff */
[----:B------:R-:W4:Y:S02]  /*06c0*/  LDG.E R12, desc[UR12][R12.64] ;  /* 0x0000000c0c0c7981 */ /* 0x000f24000c1e1900 */
[----:B--2---:R-:W-:Y:S01]  /*06d0*/  IMAD.WIDE.U32 R16, R5, 0x4, R16 ;  /* 0x0000000405107825 */ /* 0x004fe200078e0010 */
[----:B------:R-:W-:Y:S01]  /*06e0*/  IADD3 R21, PT, PT, R15, UR6, RZ ;  /* 0x000000060f157c10 */ /* 0x000fe2000fffe0ff */
[----:B------:R-:W2:Y:S04]  /*06f0*/  LDG.E R10, desc[UR12][R10.64] ;  /* 0x0000000c0a0a7981 */ /* 0x000ea8000c1e1900 */
[----:B------:R-:W4:Y:S01]  /*0700*/  LDG.E R5, desc[UR12][R16.64] ;  /* 0x0000000c10057981 */ /* 0x000f22000c1e1900 */
[----:B---3--:R-:W-:-:S04]  /*0710*/  LEA R8, P0, R18, R8, 0x2 ;  /* 0x0000000812087211 */ /* 0x008fc800078010ff */
[----:B------:R-:W-:Y:S01]  /*0720*/  LEA.HI.X R9, R18, R9, R19, 0x2, P0 ;  /* 0x0000000912097211 */ /* 0x000fe200000f1413 */
[----:B------:R-:W-:-:S04]  /*0730*/  IMAD.WIDE.U32 R18, R15, 0x4, R6 ;  /* 0x000000040f127825 */ /* 0x000fc800078e0006 */
[----:B------:R-:W2:Y:S01]  /*0740*/  LDG.E R20, desc[UR12][R8.64+0x4] ;  /* 0x0000040c08147981 */ /* 0x000ea2000c1e1900 */
[----:B------:R-:W-:-:S03]  /*0750*/  IMAD.WIDE.U32 R6, R21, 0x4, R6 ;  /* 0x0000000415067825 */ /* 0x000fc600078e0006 */
[----:B------:R-:W3:Y:S04]  /*0760*/  LDG.E R18, desc[UR12][R18.64] ;  /* 0x0000000c12127981 */ /* 0x000ee8000c1e1900 */
[----:B------:R-:W3:Y:S04]  /*0770*/  LDG.E R22, desc[UR12][R8.64+0x8] ;  /* 0x0000080c08167981 */ /* 0x000ee8000c1e1900 */
[----:B------:R-:W5:Y:S04]  /*0780*/  LDG.E R6, desc[UR12][R6.64] ;  /* 0x0000000c06067981 */ /* 0x000f68000c1e1900 */
[----:B------:R-:W5:Y:S01]  /*0790*/  LDG.E R16, desc[UR12][R8.64+0xc] ;  /* 0x00000c0c08107981 */ /* 0x000f62000c1e1900 */
[----:B------:R-:W-:Y:S01]  /*07a0*/  IADD3 R4, PT, PT, R4, 0x4, RZ ;  /* 0x0000000404047810 */ /* 0x000fe20007ffe0ff */
[----:B----4-:R-:W-:-:S04]  /*07b0*/  FFMA R5, R5, R12, R14 ;  /* 0x0000000c05057223 */ /* 0x010fc8000000000e */
[----:B--2---:R-:W-:-:S04]  /*07c0*/  FFMA R5, R20, R10, R5 ;  /* 0x0000000a14057223 */ /* 0x004fc80000000005 */
[----:B---3--:R-:W-:-:S04]  /*07d0*/  FFMA R5, R22, R18, R5 ;  /* 0x0000001216057223 */ /* 0x008fc80000000005 */
[----:B-----5:R-:W-:-:S07]  /*07e0*/  FFMA R14, R16, R6, R5 ;  /* 0x00000006100e7223 */ /* 0x020fce0000000005 */
.L_x_4:
[----:B------:R-:W-:Y:S05]  /*07f0*/  BRA.U !UP1, `(.L_x_3) ;  /* 0x00000001098c7547 */ /* 0x000fea000b800000 */
[----:B------:R-:W-:Y:S02]  /*0800*/  UISETP.NE.AND UP0, UPT, UR5, 0x1, UPT ;  /* 0x000000010500788c */ /* 0x000fe4000bf05270 */
[----:B------:R-:W-:-:S07]  /*0810*/  ULOP3.LUT UP1, URZ, UR14, 0x1, URZ, 0xc0, !UPT ;  /* 0x000000010eff7892 */ /* 0x000fce000f82c0ff */
[----:B------:R-:W-:Y:S05]  /*0820*/  BRA.U !UP0, `(.L_x_5) ;  /* 0x0000000108547547 */ /* 0x000fea000b800000 */
[----:B------:R-:W0:Y:S01]  /*0830*/  LDC.64 R10, c[0x0][0x388] ;  /* 0x0000e200ff0a7b82 */ /* 0x000e220000000a00 */
[----:B------:R-:W1:Y:S01]  /*0840*/  LDCU UR6, c[0x0][0x3bc] ;  /* 0x00007780ff0677ac */ /* 0x000e620008000800 */
[C---:B------:R-:W-:Y:S01]  /*0850*/  VIADD R13, R4.reuse, UR4 ;  /* 0x00000004040d7c36 */ /* 0x040fe20008000000 */
[----:B------:R-:W-:-:S04]  /*0860*/  IADD3 R15, P0, PT, R4, UR4, RZ ;  /* 0x00000004040f7c10 */ /* 0x000fc8000ff1e0ff */
[----:B------:R-:W-:Y:S01]  /*0870*/  IADD3.X R16, PT, PT, RZ, RZ, RZ, P0, !PT ;  /* 0x000000ffff107210 */ /* 0x000fe200007fe4ff */
[----:B------:R-:W2:Y:S08]  /*0880*/  LDC.64 R8, c[0x0][0x388] ;  /* 0x0000e200ff087b82 */ /* 0x000eb00000000a00 */
[----:B------:R-:W3:Y:S01]  /*0890*/  LDC.64 R6, c[0x0][0x398] ;  /* 0x0000e600ff067b82 */ /* 0x000ee20000000a00 */
[----:B-1----:R-:W-:-:S02]  /*08a0*/  IMAD R5, R4, UR6, R3 ;  /* 0x0000000604057c24 */ /* 0x002fc4000f8e0203 */
[----:B0-----:R-:W-:-:S03]  /*08b0*/  IMAD.WIDE.U32 R12, R13, 0x4, R10 ;  /* 0x000000040d0c7825 */ /* 0x001fc600078e000a */
[----:B------:R-:W-:-:S03]  /*08c0*/  IADD3 R17, PT, PT, R5, UR6, RZ ;  /* 0x0000000605117c10 */ /* 0x000fc6000fffe0ff */
[----:B------:R-:W4:Y:S01]  /*08d0*/  LDG.E R13, desc[UR12][R12.64] ;  /* 0x0000000c0c0d7981 */ /* 0x000f22000c1e1900 */
[----:B--2---:R-:W-:-:S04]  /*08e0*/  LEA R8, P0, R15, R8, 0x2 ;  /* 0x000000080f087211 */ /* 0x004fc800078010ff */
[----:B------:R-:W-:Y:S01]  /*08f0*/  LEA.HI.X R9, R15, R9, R16, 0x2, P0 ;  /* 0x000000090f097211 */ /* 0x000fe200000f1410 */
[----:B---3--:R-:W-:-:S05]  /*0900*/  IMAD.WIDE.U32 R10, R5, 0x4, R6 ;  /* 0x00000004050a7825 */ /* 0x008fca00078e0006 */
[----:B------:R-:W2:Y:S01]  /*0910*/  LDG.E R9, desc[UR12][R8.64+0x4] ;  /* 0x0000040c08097981 */ /* 0x000ea2000c1e1900 */
[----:B------:R-:W-:-:S03]  /*0920*/  IMAD.WIDE.U32 R6, R17, 0x4, R6 ;  /* 0x0000000411067825 */ /* 0x000fc600078e0006 */
[----:B------:R-:W4:Y:S04]  /*0930*/  LDG.E R10, desc[UR12][R10.64] ;  /* 0x0000000c0a0a7981 */ /* 0x000f28000c1e1900 */
[----:B------:R-:W2:Y:S01]  /*0940*/  LDG.E R6, desc[UR12][R6.64] ;  /* 0x0000000c06067981 */ /* 0x000ea2000c1e1900 */
[----:B------:R-:W-:Y:S01]  /*0950*/  IADD3 R4, PT, PT, R4, 0x2, RZ ;  /* 0x0000000204047810 */ /* 0x000fe20007ffe0ff */
[----:B----4-:R-:W-:-:S04]  /*0960*/  FFMA R14, R13, R10, R14 ;  /* 0x0000000a0d0e7223 */ /* 0x010fc8000000000e */
[----:B--2---:R-:W-:-:S07]  /*0970*/  FFMA R14, R9, R6, R14 ;  /* 0x00000006090e7223 */ /* 0x004fce000000000e */
.L_x_5:
[----:B------:R-:W-:Y:S05]  /*0980*/  BRA.U !UP1, `(.L_x_3) ;  /* 0x0000000109287547 */ /* 0x000fea000b800000 */
[----:B------:R-:W0:Y:S01]  /*0990*/  LDC.64 R6, c[0x0][0x388] ;  /* 0x0000e200ff067b82 */ /* 0x000e220000000a00 */
[----:B------:R-:W1:Y:S01]  /*09a0*/  LDCU UR6, c[0x0][0x3bc] ;  /* 0x00007780ff0677ac */ /* 0x000e620008000800 */
[----:B------:R-:W-:-:S06]  /*09b0*/  VIADD R5, R4, UR4 ;  /* 0x0000000404057c36 */ /* 0x000fcc0008000000 */
[----:B------:R-:W2:Y:S01]  /*09c0*/  LDC.64 R8, c[0x0][0x398] ;  /* 0x0000e600ff087b82 */ /* 0x000ea20000000a00 */
[----:B-1----:R-:W-:Y:S02]  /*09d0*/  IMAD R11, R4, UR6, R3 ;  /* 0x00000006040b7c24 */ /* 0x002fe4000f8e0203 */
[----:B0-----:R-:W-:-:S06]  /*09e0*/  IMAD.WIDE.U32 R4, R5, 0x4, R6 ;  /* 0x0000000405047825 */ /* 0x001fcc00078e0006 */
[----:B------:R-:W3:Y:S01]  /*09f0*/  LDG.E R5, desc[UR12][R4.64] ;  /* 0x0000000c04057981 */ /* 0x000ee2000c1e1900 */
[----:B--2---:R-:W-:-:S06]  /*0a00*/  IMAD.WIDE.U32 R6, R11, 0x4, R8 ;  /* 0x000000040b067825 */ /* 0x004fcc00078e0008 */
[----:B------:R-:W3:Y:S02]  /*0a10*/  LDG.E R6, desc[UR12][R6.64] ;  /* 0x0000000c06067981 */ /* 0x000ee4000c1e1900 */
[----:B---3--:R-:W-:-:S07]  /*0a20*/  FFMA R14, R5, R6, R14 ;  /* 0x00000006050e7223 */ /* 0x008fce000000000e */
.L_x_3:
[----:B------:R-:W0:Y:S01]  /*0a30*/  LDCU UR6, c[0x0][0x3bc] ;  /* 0x00007780ff0677ac */ /* 0x000e220008000800 */
[----:B------:R-:W1:Y:S01]  /*0a40*/  LDC.64 R4, c[0x0][0x3a8] ;  /* 0x0000ea00ff047b82 */ /* 0x000e620000000a00 */
[----:B------:R-:W-:Y:S02]  /*0a50*/  IADD3 R7, PT, PT, R0, R3, RZ ;  /* 0x0000000300077210 */ /* 0x000fe40007ffe0ff */
[----:B------:R-:W-:-:S04]  /*0a60*/  IADD3 R3, PT, PT, R3, 0x1, RZ ;  /* 0x0000000103037810 */ /* 0x000fc80007ffe0ff */
[----:B0-----:R-:W-:Y:S01]  /*0a70*/  ISETP.NE.AND P0, PT, R3, UR6, PT ;  /* 0x0000000603007c0c */ /* 0x001fe2000bf05270 */
[----:B-1----:R-:W-:-:S05]  /*0a80*/  IMAD.WIDE.U32 R4, R7, 0x4, R4 ;  /* 0x0000000407047825 */ /* 0x002fca00078e0004 */
[----:B------:R0:W-:Y:S07]  /*0a90*/  STG.E desc[UR12][R4.64], R14 ;  /* 0x0000000e04007986 */ /* 0x0001ee000c10190c */
[----:B------:R-:W-:Y:S05]  /*0aa0*/  @!P0 EXIT ;  /* 0x000000000000894d */ /* 0x000fea0003800000 */
[----:B------:R-:W-:Y:S05]  /*0ab0*/  BRA `(.L_x_6) ;  /* 0xfffffff400b07947 */ /* 0x000fea000383ffff */
.L_x_0:
[C---:B------:R-:W-:Y:S01]  /*0ac0*/  ISETP.GE.U32.AND P1, PT, R9.reuse, 0x8, PT ;  /* 0x000000080900780c */ /* 0x040fe20003f26070 */
[----:B------:R-:W-:Y:S01]  /*0ad0*/  HFMA2 R3, -RZ, RZ, 0, 0 ;  /* 0x00000000ff037431 */ /* 0x000fe200000001ff */
[----:B------:R-:W-:-:S04]  /*0ae0*/  LOP3.LUT R2, R9, 0x7, RZ, 0xc0, !PT ;  /* 0x0000000709027812 */ /* 0x000fc800078ec0ff */
[----:B------:R-:W-:-:S07]  /*0af0*/  ISETP.NE.AND P0, PT, R2, RZ, PT ;  /* 0x000000ff0200720c */ /* 0x000fce0003f05270 */
[----:B------:R-:W-:Y:S06]  /*0b00*/  @!P1 BRA `(.L_x_7) ;  /* 0x0000000000409947 */ /* 0x000fec0003800000 */
[----:B------:R-:W0:Y:S01]  /*0b10*/  LDC.64 R6, c[0x0][0x3a8] ;  /* 0x0000ea00ff067b82 */ /* 0x000e220000000a00 */
[----:B------:R-:W-:Y:S01]  /*0b20*/  LOP3.LUT R3, R9, 0x7ffffff8, RZ, 0xc0, !PT ;  /* 0x7ffffff809037812 */ /* 0x000fe200078ec0ff */
[----:B------:R-:W-:-:S06]  /*0b30*/  UMOV UR4, URZ ;  /* 0x000000ff00047c82 */ /* 0x000fcc0008000000 */
.L_x_8:
[----:B-1----:R-:W-:Y:S01]  /*0b40*/  VIADD R5, R0, UR4 ;  /* 0x0000000400057c36 */ /* 0x002fe20008000000 */
[----:B------:R-:W-:-:S03]  /*0b50*/  UIADD3 UR4, UPT, UPT, UR4, 0x8, URZ ;  /* 0x0000000804047890 */ /* 0x000fc6000fffe0ff */
[----:B0-----:R-:W-:-:S03]  /*0b60*/  IMAD.WIDE.U32 R4, R5, 0x4, R6 ;  /* 0x0000000405047825 */ /* 0x001fc600078e0006 */
[----:B------:R-:W-:Y:S02]  /*0b70*/  ISETP.NE.AND P1, PT, R3, UR4, PT ;  /* 0x0000000403007c0c */ /* 0x000fe4000bf25270 */
[----:B------:R1:W-:Y:S04]  /*0b80*/  STG.E desc[UR12][R4.64], RZ ;  /* 0x000000ff04007986 */ /* 0x0003e8000c10190c */
[----:B------:R1:W-:Y:S04]  /*0b90*/  STG.E desc[UR12][R4.64+0x4], RZ ;  /* 0x000004ff04007986 */ /* 0x0003e8000c10190c */
[----:B------:R1:W-:Y:S04]  /*0ba0*/  STG.E desc[UR12][R4.64+0x8], RZ ;  /* 0x000008ff04007986 */ /* 0x0003e8000c10190c */
[----:B------:R1:W-:Y:S04]  /*0bb0*/  STG.E desc[UR12][R4.64+0xc], RZ ;  /* 0x00000cff04007986 */ /* 0x0003e8000c10190c */
[----:B------:R1:W-:Y:S04]  /*0bc0*/  STG.E desc[UR12][R4.64+0x10], RZ ;  /* 0x000010ff04007986 */ /* 0x0003e8000c10190c */
[----:B------:R1:W-:Y:S04]  /*0bd0*/  STG.E desc[UR12][R4.64+0x14], RZ ;  /* 0x000014ff04007986 */ /* 0x0003e8000c10190c */
[----:B------:R1:W-:Y:S04]  /*0be0*/  STG.E desc[UR12][R4.64+0x18], RZ ;  /* 0x000018ff04007986 */ /* 0x0003e8000c10190c */
[----:B------:R1:W-:Y:S01]  /*0bf0*/  STG.E desc[UR12][R4.64+0x1c], RZ ;  /* 0x00001cff04007986 */ /* 0x0003e2000c10190c */
[----:B------:R-:W-:Y:S05]  /*0c00*/  @P1 BRA `(.L_x_8) ;  /* 0xfffffffc00cc1947 */ /* 0x000fea000383ffff */
.L_x_7:
[----:B------:R-:W-:Y:S05]  /*0c10*/  @!P0 EXIT ;  /* 0x000000000000894d */ /* 0x000fea0003800000 */
[----:B------:R-:W-:Y:S02]  /*0c20*/  ISETP.GE.U32.AND P1, PT, R2, 0x4, PT ;  /* 0x000000040200780c */ /* 0x000fe40003f26070 */
[----:B------:R-:W-:-:S04]  /*0c30*/  LOP3.LUT R12, R9, 0x3, RZ, 0xc0, !PT ;  /* 0x00000003090c7812 */ /* 0x000fc800078ec0ff */
[----:B------:R-:W-:-:S07]  /*0c40*/  ISETP.NE.AND P0, PT, R12, RZ, PT ;  /* 0x000000ff0c00720c */ /* 0x000fce0003f05270 */
[----:B------:R-:W-:Y:S06]  /*0c50*/  @!P1 BRA `(.L_x_9) ;  /* 0x0000000000349947 */ /* 0x000fec0003800000 */
[----:B------:R-:W0:Y:S01]  /*0c60*/  LDC.64 R10, c[0x0][0x3a8] ;  /* 0x0000ea00ff0a7b82 */ /* 0x000e220000000a00 */
[CC--:B------:R-:W-:Y:S02]  /*0c70*/  IADD3 R2, P1, PT, R0.reuse, R3.reuse, RZ ;  /* 0x0000000300027210 */ /* 0x0c0fe40007f3e0ff */
[----:B------:R-:W-:Y:S02]  /*0c80*/  IADD3 R7, PT, PT, R0, R3, RZ ;  /* 0x0000000300077210 */ /* 0x000fe40007ffe0ff */
[----:B------:R-:W-:Y:S02]  /*0c90*/  IADD3.X R8, PT, PT, RZ, RZ, RZ, P1, !PT ;  /* 0x000000ffff087210 */ /* 0x000fe40000ffe4ff */
[----:B------:R-:W-:Y:S01]  /*0ca0*/  IADD3 R3, PT, PT, R3, 0x4, RZ ;  /* 0x0000000403037810 */ /* 0x000fe20007ffe0ff */
[----:B-1----:R-:W1:Y:S01]  /*0cb0*/  LDC.64 R4, c[0x0][0x3a8] ;  /* 0x0000ea00ff047b82 */ /* 0x002e620000000a00 */
[----:B0-----:R-:W-:Y:S01]  /*0cc0*/  LEA R6, P1, R2, R10, 0x2 ;  /* 0x0000000a02067211 */ /* 0x001fe200078210ff */
[----:B-1----:R-:W-:-:S03]  /*0cd0*/  IMAD.WIDE.U32 R4, R7, 0x4, R4 ;  /* 0x0000000407047825 */ /* 0x002fc600078e0004 */
[----:B------:R-:W-:Y:S02]  /*0ce0*/  LEA.HI.X R7, R2, R11, R8, 0x2, P1 ;  /* 0x0000000b02077211 */ /* 0x000fe400008f1408 */
[----:B------:R0:W-:Y:S04]  /*0cf0*/  STG.E desc[UR12][R4.64], RZ ;  /* 0x000000ff04007986 */ /* 0x0001e8000c10190c */
[----:B------:R0:W-:Y:S04]  /*0d00*/  STG.E desc[UR12][R6.64+0x4], RZ ;  /* 0x000004ff06007986 */ /* 0x0001e8000c10190c */
[----:B------:R0:W-:Y:S04]  /*0d10*/  STG.E desc[UR12][R6.64+0x8], RZ ;  /* 0x000008ff06007986 */ /* 0x0001e8000c10190c */
[----:B------:R0:W-:Y:S02]  /*0d20*/  STG.E desc[UR12][R6.64+0xc], RZ ;  /* 0x00000cff06007986 */ /* 0x0001e4000c10190c */
.L_x_9:
[----:B------:R-:W-:Y:S05]  /*0d30*/  @!P0 EXIT ;  /* 0x000000000000894d */ /* 0x000fea0003800000 */
[----:B------:R-:W-:Y:S02]  /*0d40*/  ISETP.NE.AND P1, PT, R12, 0x1, PT ;  /* 0x000000010c00780c */ /* 0x000fe40003f25270 */
[----:B------:R-:W-:-:S04]  /*0d50*/  LOP3.LUT R2, R9, 0x1, RZ, 0xc0, !PT ;  /* 0x0000000109027812 */ /* 0x000fc800078ec0ff */
[----:B------:R-:W-:-:S07]  /*0d60*/  ISETP.NE.U32.AND P0, PT, R2, 0x1, PT ;  /* 0x000000010200780c */ /* 0x000fce0003f05070 */
[----:B------:R-:W-:Y:S06]  /*0d70*/  @!P1 BRA `(.L_x_10) ;  /* 0x00000000002c9947 */ /* 0x000fec0003800000 */
[----:B------:R-:W2:Y:S01]  /*0d80*/  LDC.64 R10, c[0x0][0x3a8] ;  /* 0x0000ea00ff0a7b82 */ /* 0x000ea20000000a00 */
[C---:B------:R-:W-:Y:S01]  /*0d90*/  IADD3 R2, P1, PT, R0.reuse, R3, RZ ;  /* 0x0000000300027210 */ /* 0x040fe20007f3e0ff */
[----:B0-----:R-:W-:Y:S01]  /*0da0*/  IMAD.IADD R7, R0, 0x1, R3 ;  /* 0x0000000100077824 */ /* 0x001fe200078e0203 */
[----:B------:R-:W-:Y:S02]  /*0db0*/  IADD3 R3, PT, PT, R3, 0x2, RZ ;  /* 0x0000000203037810 */ /* 0x000fe40007ffe0ff */
[----:B------:R-:W-:-:S03]  /*0dc0*/  IADD3.X R8, PT, PT, RZ, RZ, RZ, P1, !PT ;  /* 0x000000ffff087210 */ /* 0x000fc60000ffe4ff */
[----:B-1----:R-:W0:Y:S01]  /*0dd0*/  LDC.64 R4, c[0x0][0x3a8] ;  /* 0x0000ea00ff047b82 */ /* 0x002e220000000a00 */
[----:B--2---:R-:W-:Y:S01]  /*0de0*/  LEA R6, P1, R2, R10, 0x2 ;  /* 0x0000000a02067211 */ /* 0x004fe200078210ff */
[----:B0-----:R-:W-:-:S03]  /*0df0*/  IMAD.WIDE.U32 R4, R7, 0x4, R4 ;  /* 0x0000000407047825 */ /* 0x001fc600078e0004 */
[----:B------:R-:W-:Y:S02]  /*0e00*/  LEA.HI.X R7, R2, R11, R8, 0x2, P1 ;  /* 0x0000000b02077211 */ /* 0x000fe400008f1408 */
[----:B------:R2:W-:Y:S04]  /*0e10*/  STG.E desc[UR12][R4.64], RZ ;  /* 0x000000ff04007986 */ /* 0x0005e8000c10190c */
[----:B------:R2:W-:Y:S03]  /*0e20*/  STG.E desc[UR12][R6.64+0x4], RZ ;  /* 0x000004ff06007986 */ /* 0x0005e6000c10190c */
.L_x_10:
[----:B------:R-:W-:Y:S05]  /*0e30*/  @P0 EXIT ;  /* 0x000000000000094d */ /* 0x000fea0003800000 */
[----:B012---:R-:W0:Y:S01]  /*0e40*/  LDC.64 R4, c[0x0][0x3a8] ;  /* 0x0000ea00ff047b82 */ /* 0x007e220000000a00 */
[----:B------:R-:W-:-:S05]  /*0e50*/  IADD3 R3, PT, PT, R0, R3, RZ ;  /* 0x0000000300037210 */ /* 0x000fca0007ffe0ff */
[----:B0-----:R-:W-:-:S05]  /*0e60*/  IMAD.WIDE.U32 R2, R3, 0x4, R4 ;  /* 0x0000000403027825 */ /* 0x001fca00078e0004 */
[----:B------:R-:W-:Y:S01]  /*0e70*/  STG.E desc[UR12][R2.64], RZ ;  /* 0x000000ff02007986 */ /* 0x000fe2000c10190c */
[----:B------:R-:W-:Y:S05]  /*0e80*/  EXIT ;  /* 0x000000000000794d */ /* 0x000fea0003800000 */
.L_x_11:
[----:B------:R-:W-:-:S00]  /*0e90*/  BRA `(.L_x_11) ;  /* 0xfffffffc00fc7947 */ /* 0x000fc0000383ffff */
[----:B------:R-:W-:-:S00]  /*0ea0*/  NOP ;  /* 0x0000000000007918 */ /* 0x000fc00000000000 */
        /* <DEDUP_REMOVED lines=13> */
.L_x_12:


//--------------------- .nv.shared.reserved.0     --------------------------
	.section	.nv.shared.reserved.0,"aw",@nobits
	.weak		__nv_reservedSMEM_offset_0_alias
	.size		__nv_reservedSMEM_offset_0_alias, 0, 64
	.other		__nv_reservedSMEM_offset_0_alias,@"STO_CUDA_RESERVED_SHARED STV_DEFAULT"
__nv_reservedSMEM_offset_0_alias:
	.zero		0
	.zero		64


//--------------------- .nv.constant0._Z22matrix_multiply_kernel6MatrixS_S_iiii --------------------------
	.section	.nv.constant0._Z22matrix_multiply_kernel6MatrixS_S_iiii,"a",@progbits
	.sectionflags	@""
	.align	4
.nv.constant0._Z22matrix_multiply_kernel6MatrixS_S_iiii:
	.zero		960


//--------------------- SYMBOLS --------------------------

	.type		.nv.reservedSmem.offset0,@object
	.size		.nv.reservedSmem.offset0,0x4
